	.headerflags	@"EF_CUDA_TEXMODE_UNIFIED EF_CUDA_64BIT_ADDRESS EF_CUDA_ACCELERATORS EF_CUDA_SM90 EF_CUDA_VIRTUAL_SM(EF_CUDA_SM90)"
	.elftype	@"ET_EXEC"


//--------------------- .nv.info                  --------------------------
	.section	.nv.info,"",@"SHT_CUDA_INFO"
	.align	4


	//----- nvinfo : EIATTR_REGCOUNT
	.align		4
        /*0000*/ 	.byte	0x04, 0x2f
        /*0002*/ 	.short	(.L_1 - .L_0)
	.align		4
.L_0:
        /*0004*/ 	.word	index@(triton_poi_fused_convolution_leaky_relu_27)
        /*0008*/ 	.word	0x00000020


	//----- nvinfo : EIATTR_MIN_STACK_SIZE
	.align		4
.L_1:
        /*000c*/ 	.byte	0x04, 0x12
        /*000e*/ 	.short	(.L_3 - .L_2)
	.align		4
.L_2:
        /*0010*/ 	.word	index@(triton_poi_fused_convolution_leaky_relu_27)
        /*0014*/ 	.word	0x00000000


	//----- nvinfo : EIATTR_FRAME_SIZE
	.align		4
.L_3:
        /*0018*/ 	.byte	0x04, 0x11
        /*001a*/ 	.short	(.L_5 - .L_4)
	.align		4
.L_4:
        /*001c*/ 	.word	index@(triton_poi_fused_convolution_leaky_relu_27)
        /*0020*/ 	.word	0x00000000


	//----- nvinfo : EIATTR_MIN_STACK_SIZE
	.align		4
.L_5:
        /*0024*/ 	.byte	0x04, 0x12
        /*0026*/ 	.short	(.L_7 - .L_6)
	.align		4
.L_6:
        /*0028*/ 	.word	index@(triton_poi_fused_convolution_leaky_relu_27)
        /*002c*/ 	.word	0x00000000
.L_7:


//--------------------- .nv.info.triton_poi_fused_convolution_leaky_relu_27 --------------------------
	.section	.nv.info.triton_poi_fused_convolution_leaky_relu_27,"",@"SHT_CUDA_INFO"
	.sectionflags	@""
	.align	4


	//----- nvinfo : EIATTR_CUDA_API_VERSION
	.align		4
        /*0000*/ 	.byte	0x04, 0x37
        /*0002*/ 	.short	(.L_9 - .L_8)
.L_8:
        /*0004*/ 	.word	0x0000007c


	//----- nvinfo : EIATTR_KPARAM_INFO
	.align		4
.L_9:
        /*0008*/ 	.byte	0x04, 0x17
        /*000a*/ 	.short	(.L_11 - .L_10)
.L_10:
        /*000c*/ 	.word	0x00000000
        /*0010*/ 	.short	0x0005
        /*0012*/ 	.short	0x0024
        /*0014*/ 	.byte	0x00, 0xf0, 0x11, 0x00


	//----- nvinfo : EIATTR_KPARAM_INFO
	.align		4
.L_11:
        /*0018*/ 	.byte	0x04, 0x17
        /*001a*/ 	.short	(.L_13 - .L_12)
.L_12:
        /*001c*/ 	.word	0x00000000
        /*0020*/ 	.short	0x0004
        /*0022*/ 	.short	0x0020
        /*0024*/ 	.byte	0x00, 0xf0, 0x11, 0x00


	//----- nvinfo : EIATTR_KPARAM_INFO
	.align		4
.L_13:
        /*0028*/ 	.byte	0x04, 0x17
        /*002a*/ 	.short	(.L_15 - .L_14)
.L_14:
        /*002c*/ 	.word	0x00000000
        /*0030*/ 	.short	0x0003
        /*0032*/ 	.short	0x0018
        /*0034*/ 	.byte	0x00, 0xf4, 0x21, 0x00


	//----- nvinfo : EIATTR_KPARAM_INFO
	.align		4
.L_15:
        /*0038*/ 	.byte	0x04, 0x17
        /*003a*/ 	.short	(.L_17 - .L_16)
.L_16:
        /*003c*/ 	.word	0x00000000
        /*0040*/ 	.short	0x0002
        /*0042*/ 	.short	0x0010
        /*0044*/ 	.byte	0x00, 0xf4, 0x21, 0x00


	//----- nvinfo : EIATTR_KPARAM_INFO
	.align		4
.L_17:
        /*0048*/ 	.byte	0x04, 0x17
        /*004a*/ 	.short	(.L_19 - .L_18)
.L_18:
        /*004c*/ 	.word	0x00000000
        /*0050*/ 	.short	0x0001
        /*0052*/ 	.short	0x0008
        /*0054*/ 	.byte	0x00, 0xf4, 0x21, 0x00


	//----- nvinfo : EIATTR_KPARAM_INFO
	.align		4
.L_19:
        /*0058*/ 	.byte	0x04, 0x17
        /*005a*/ 	.short	(.L_21 - .L_20)
.L_20:
        /*005c*/ 	.word	0x00000000
        /*0060*/ 	.short	0x0000
        /*0062*/ 	.short	0x0000
        /*0064*/ 	.byte	0x00, 0xf4, 0x21, 0x00


	//----- nvinfo : EIATTR_SPARSE_MMA_MASK
	.align		4
.L_21:
        /*0068*/ 	.byte	0x03, 0x50
        /*006a*/ 	.short	0x0000


	//----- nvinfo : EIATTR_MAXREG_COUNT
	.align		4
        /*006c*/ 	.byte	0x03, 0x1b
        /*006e*/ 	.short	0x00ff


	//----- nvinfo : EIATTR_EXIT_INSTR_OFFSETS
	.align		4
        /*0070*/ 	.byte	0x04, 0x1c
        /*0072*/ 	.short	(.L_23 - .L_22)


	//   ....[0]....
.L_22:
        /*0074*/ 	.word	0x00000920


	//   ....[1]....
        /*0078*/ 	.word	0x00000970


	//----- nvinfo : EIATTR_REQNTID
	.align		4
.L_23:
        /*007c*/ 	.byte	0x04, 0x10
        /*007e*/ 	.short	(.L_25 - .L_24)
.L_24:
        /*0080*/ 	.word	0x00000080
        /*0084*/ 	.word	0x00000001
        /*0088*/ 	.word	0x00000001


	//----- nvinfo : EIATTR_CBANK_PARAM_SIZE
	.align		4
.L_25:
        /*008c*/ 	.byte	0x03, 0x19
        /*008e*/ 	.short	0x0028


	//----- nvinfo : EIATTR_PARAM_CBANK
	.align		4
        /*0090*/ 	.byte	0x04, 0x0a
        /*0092*/ 	.short	(.L_27 - .L_26)
	.align		4
.L_26:
        /*0094*/ 	.word	index@(.nv.constant0.triton_poi_fused_convolution_leaky_relu_27)
        /*0098*/ 	.short	0x0210
        /*009a*/ 	.short	0x0028


	//----- nvinfo : EIATTR_SW_WAR
	.align		4
.L_27:
        /*009c*/ 	.byte	0x04, 0x36
        /*009e*/ 	.short	(.L_29 - .L_28)
.L_28:
        /*00a0*/ 	.word	0x00000008
.L_29:


//--------------------- .nv.callgraph             --------------------------
	.section	.nv.callgraph,"",@"SHT_CUDA_CALLGRAPH"
	.align	4
	.sectionentsize	8
	.align		4
        /*0000*/ 	.word	0x00000000
	.align		4
        /*0004*/ 	.word	0xffffffff
	.align		4
        /*0008*/ 	.word	0x00000000
	.align		4
        /*000c*/ 	.word	0xfffffffe
	.align		4
        /*0010*/ 	.word	0x00000000
	.align		4
        /*0014*/ 	.word	0xfffffffd
	.align		4
        /*0018*/ 	.word	0x00000000
	.align		4
        /*001c*/ 	.word	0xfffffffc


//--------------------- .text.triton_poi_fused_convolution_leaky_relu_27 --------------------------
	.section	.text.triton_poi_fused_convolution_leaky_relu_27,"ax",@progbits
	.sectionflags	@"SHF_BARRIERS=1"
	.align	128
        .global         triton_poi_fused_convolution_leaky_relu_27
        .type           triton_poi_fused_convolution_leaky_relu_27,@function
        .size           triton_poi_fused_convolution_leaky_relu_27,(.L_x_1 - triton_poi_fused_convolution_leaky_relu_27)
        .other          triton_poi_fused_convolution_leaky_relu_27,@"STO_CUDA_ENTRY STV_DEFAULT"
triton_poi_fused_convolution_leaky_relu_27:
.text.triton_poi_fused_convolution_leaky_relu_27:
[----:B------:R-:W0:Y:S01]  /*0000*/  LDC R1, c[0x0][0x28] ;  /* 0x00000a00ff017b82 */ /* 0x000e220000000800 */
[----:B------:R-:W1:Y:S07]  /*0010*/  S2R R2, SR_CTAID.X ;  /* 0x0000000000027919 */ /* 0x000e6e0000002500 */
[----:B------:R-:W2:Y:S01]  /*0020*/  LDC.64 R22, c[0x0][0x218] ;  /* 0x00008600ff167b82 */ /* 0x000ea20000000a00 */
[----:B------:R-:W-:Y:S02]  /*0030*/  CS2R R6, SRZ ;  /* 0x0000000000067805 */ /* 0x000fe4000001ff00 */
[----:B------:R-:W-:Y:S01]  /*0040*/  CS2R R8, SRZ ;  /* 0x0000000000087805 */ /* 0x000fe2000001ff00 */
[----:B------:R-:W3:Y:S01]  /*0050*/  S2R R0, SR_TID.X ;  /* 0x0000000000007919 */ /* 0x000ee20000002100 */
[----:B------:R-:W-:Y:S01]  /*0060*/  CS2R R10, SRZ ;  /* 0x00000000000a7805 */ /* 0x000fe2000001ff00 */
[----:B------:R-:W-:Y:S01]  /*0070*/  ULDC.64 UR6, c[0x0][0x208] ;  /* 0x0000820000067ab9 */ /* 0x000fe20000000a00 */
[----:B------:R-:W4:Y:S01]  /*0080*/  S2R R3, SR_CTAID.Y ;  /* 0x0000000000037919 */ /* 0x000f220000002600 */
[----:B------:R-:W5:Y:S01]  /*0090*/  LDC.64 R12, c[0x0][0x210] ;  /* 0x00008400ff0c7b82 */ /* 0x000f620000000a00 */
[----:B------:R-:W-:-:S02]  /*00a0*/  CS2R R16, SRZ ;  /* 0x0000000000107805 */ /* 0x000fc4000001ff00 */
[----:B------:R-:W-:Y:S02]  /*00b0*/  CS2R R18, SRZ ;  /* 0x0000000000127805 */ /* 0x000fe4000001ff00 */
[----:B------:R-:W-:-:S03]  /*00c0*/  CS2R R14, SRZ ;  /* 0x00000000000e7805 */ /* 0x000fc6000001ff00 */
[----:B------:R-:W2:Y:S01]  /*00d0*/  S2UR UR5, SR_CgaCtaId ;  /* 0x00000000000579c3 */ /* 0x000ea20000008800 */
[----:B------:R-:W-:Y:S01]  /*00e0*/  UMOV UR4, 0x400 ;  /* 0x0000040000047882 */ /* 0x000fe20000000000 */
[----:B------:R-:W-:Y:S01]  /*00f0*/  ULDC.64 UR8, c[0x0][0x220] ;  /* 0x0000880000087ab9 */ /* 0x000fe20000000a00 */
[----:B-1----:R-:W-:Y:S02]  /*0100*/  IMAD.SHL.U32 R2, R2, 0x20, RZ ;  /* 0x0000002002027824 */ /* 0x002fe400078e00ff */
[----:B---3--:R-:W-:Y:S01]  /*0110*/  IMAD.SHL.U32 R5, R0, 0x8, RZ ;  /* 0x0000000800057824 */ /* 0x008fe200078e00ff */
[----:B------:R-:W-:Y:S01]  /*0120*/  SHF.R.U32.HI R4, RZ, 0x2, R0 ;  /* 0x00000002ff047819 */ /* 0x000fe20000011600 */
[----:B----4-:R-:W-:-:S03]  /*0130*/  IMAD.SHL.U32 R3, R3, 0x20, RZ ;  /* 0x0000002003037824 */ /* 0x010fc600078e00ff */
[----:B------:R-:W-:Y:S02]  /*0140*/  SGXT.U32 R4, R4, 0x5 ;  /* 0x000000050404781a */ /* 0x000fe40000000000 */
[----:B------:R-:W-:Y:S02]  /*0150*/  LOP3.LUT R5, R2, 0x18, R5, 0xf8, !PT ;  /* 0x0000001802057812 */ /* 0x000fe400078ef805 */
[----:B------:R-:W-:Y:S02]  /*0160*/  LOP3.LUT R4, R3, R4, RZ, 0xfc, !PT ;  /* 0x0000000403047212 */ /* 0x000fe400078efcff */
[C---:B------:R-:W-:Y:S01]  /*0170*/  ISETP.GE.AND P1, PT, R5.reuse, 0x200, PT ;  /* 0x000002000500780c */ /* 0x040fe20003f26270 */
[----:B--2---:R-:W-:-:S03]  /*0180*/  IMAD.WIDE R22, R5, 0x4, R22 ;  /* 0x0000000405167825 */ /* 0x004fc600078e0216 */
[C---:B------:R-:W-:Y:S01]  /*0190*/  ISETP.LT.AND P0, PT, R4.reuse, 0x100, !P1 ;  /* 0x000001000400780c */ /* 0x040fe20004f01270 */
[----:B------:R-:W-:Y:S01]  /*01a0*/  IMAD R20, R4, 0x200, R5 ;  /* 0x0000020004147824 */ /* 0x000fe200078e0205 */
[----:B------:R-:W-:-:S03]  /*01b0*/  CS2R R4, SRZ ;  /* 0x0000000000047805 */ /* 0x000fc6000001ff00 */
[----:B-----5:R-:W-:-:S04]  /*01c0*/  IMAD.WIDE R24, R20, 0x4, R12 ;  /* 0x0000000414187825 */ /* 0x020fc800078e020c */
[----:B------:R-:W2:Y:S01]  /*01d0*/  @!P1 LDG.E.EL.128 R8, desc[UR6][R22.64] ;  /* 0x0000000616089981 */ /* 0x000ea2000c2e1d00 */
[----:B------:R-:W-:-:S03]  /*01e0*/  VIADD R29, R20, 0x4 ;  /* 0x00000004141d7836 */ /* 0x000fc60000000000 */
[----:B------:R1:W2:Y:S01]  /*01f0*/  @P0 LDG.E.EL.128 R4, desc[UR6][R24.64] ;  /* 0x0000000618040981 */ /* 0x0002a2000c2e1d00 */
[----:B------:R-:W-:Y:S01]  /*0200*/  IMAD.WIDE R28, R29, 0x4, R12 ;  /* 0x000000041d1c7825 */ /* 0x000fe200078e020c */
[----:B------:R-:W-:Y:S02]  /*0210*/  CS2R R12, SRZ ;  /* 0x00000000000c7805 */ /* 0x000fe4000001ff00 */
[----:B------:R3:W4:Y:S04]  /*0220*/  @!P1 LDG.E.EL.128 R16, desc[UR6][R22.64+0x10] ;  /* 0x0000100616109981 */ /* 0x000728000c2e1d00 */
[----:B------:R5:W4:Y:S01]  /*0230*/  @P0 LDG.E.EL.128 R12, desc[UR6][R28.64] ;  /* 0x000000061c0c0981 */ /* 0x000b22000c2e1d00 */
[----:B------:R-:W-:Y:S01]  /*0240*/  IMAD.SHL.U32 R26, R0, 0x100, RZ ;  /* 0x00000100001a7824 */ /* 0x000fe200078e00ff */
[----:B------:R-:W-:Y:S01]  /*0250*/  SHF.R.U32.HI R21, RZ, 0x2, R0 ;  /* 0x00000002ff157819 */ /* 0x000fe20000011600 */
[----:B0-----:R-:W-:-:S03]  /*0260*/  UPRMT UR4, UR5, 0x654, UR4 ;  /* 0x0000065405047896 */ /* 0x001fc60008000004 */
[----:B------:R-:W-:Y:S02]  /*0270*/  SGXT.U32 R21, R21, 0x5 ;  /* 0x000000051515781a */ /* 0x000fe40000000000 */
[----:B------:R-:W-:-:S04]  /*0280*/  LOP3.LUT R26, R26, 0x300, RZ, 0xc0, !PT ;  /* 0x000003001a1a7812 */ /* 0x000fc800078ec0ff */
[C---:B------:R-:W-:Y:S02]  /*0290*/  LOP3.LUT R21, R26.reuse, R21, RZ, 0xfc, !PT ;  /* 0x000000151a157212 */ /* 0x040fe400078efcff */
[C---:B-1----:R-:W-:Y:S02]  /*02a0*/  LEA.HI R24, R26.reuse, UR4, RZ, 0x1f ;  /* 0x000000041a187c11 */ /* 0x042fe4000f8ff8ff */
[C---:B---3--:R-:W-:Y:S02]  /*02b0*/  LOP3.LUT R22, R26.reuse, 0x20, RZ, 0xfc, !PT ;  /* 0x000000201a167812 */ /* 0x048fe400078efcff */
[C---:B------:R-:W-:Y:S01]  /*02c0*/  LOP3.LUT R23, R26.reuse, 0x40, RZ, 0xfc, !PT ;  /* 0x000000401a177812 */ /* 0x040fe200078efcff */
[----:B------:R-:W-:Y:S01]  /*02d0*/  IMAD R27, R21, 0x4, R24 ;  /* 0x00000004151b7824 */ /* 0x000fe200078e0218 */
[C---:B------:R-:W-:Y:S02]  /*02e0*/  LOP3.LUT R24, R26.reuse, 0x60, RZ, 0xfc, !PT ;  /* 0x000000601a187812 */ /* 0x040fe400078efcff */
[----:B-----5:R-:W-:-:S02]  /*02f0*/  LOP3.LUT R28, R26, 0xc0, RZ, 0xfc, !PT ;  /* 0x000000c01a1c7812 */ /* 0x020fc400078efcff */
[----:B------:R-:W-:Y:S02]  /*0300*/  LEA.HI R22, R22, UR4, RZ, 0x1f ;  /* 0x0000000416167c11 */ /* 0x000fe4000f8ff8ff */
[----:B------:R-:W-:Y:S02]  /*0310*/  LEA.HI R23, R23, UR4, RZ, 0x1f ;  /* 0x0000000417177c11 */ /* 0x000fe4000f8ff8ff */
[----:B------:R-:W-:Y:S01]  /*0320*/  LEA.HI R24, R24, UR4, RZ, 0x1f ;  /* 0x0000000418187c11 */ /* 0x000fe2000f8ff8ff */
[C---:B------:R-:W-:Y:S01]  /*0330*/  IMAD R22, R21.reuse, 0x4, R22 ;  /* 0x0000000415167824 */ /* 0x040fe200078e0216 */
[----:B------:R-:W-:Y:S01]  /*0340*/  LEA.HI R28, R28, UR4, RZ, 0x1f ;  /* 0x000000041c1c7c11 */ /* 0x000fe2000f8ff8ff */
[C---:B------:R-:W-:Y:S02]  /*0350*/  IMAD R23, R21.reuse, 0x4, R23 ;  /* 0x0000000415177824 */ /* 0x040fe400078e0217 */
[C---:B------:R-:W-:Y:S02]  /*0360*/  IMAD R24, R21.reuse, 0x4, R24 ;  /* 0x0000000415187824 */ /* 0x040fe400078e0218 */
[----:B------:R-:W-:Y:S01]  /*0370*/  IMAD R28, R21, 0x4, R28 ;  /* 0x00000004151c7824 */ /* 0x000fe200078e021c */
[----:B--2---:R-:W-:-:S02]  /*0380*/  FSETP.GT.AND P4, PT, R4, -R8, PT ;  /* 0x800000080400720b */ /* 0x004fc40003f84000 */
[----:B------:R-:W-:Y:S02]  /*0390*/  FSETP.GT.AND P3, PT, R5, -R9, PT ;  /* 0x800000090500720b */ /* 0x000fe40003f64000 */
[----:B------:R-:W-:Y:S02]  /*03a0*/  FSETP.GT.AND P2, PT, R6, -R10, PT ;  /* 0x8000000a0600720b */ /* 0x000fe40003f44000 */
[----:B------:R-:W-:Y:S01]  /*03b0*/  FSETP.GT.AND P1, PT, R7, -R11, PT ;  /* 0x8000000b0700720b */ /* 0x000fe20003f24000 */
[----:B------:R-:W-:Y:S01]  /*03c0*/  FADD R25, R8, R4 ;  /* 0x0000000408197221 */ /* 0x000fe20000000000 */
[C---:B------:R-:W-:Y:S01]  /*03d0*/  LOP3.LUT R8, R26.reuse, 0x80, RZ, 0xfc, !PT ;  /* 0x000000801a087812 */ /* 0x040fe200078efcff */
[----:B------:R-:W-:Y:S01]  /*03e0*/  FADD R5, R9, R5 ;  /* 0x0000000509057221 */ /* 0x000fe20000000000 */
[----:B------:R-:W-:Y:S01]  /*03f0*/  LOP3.LUT R4, R26, 0xa0, RZ, 0xfc, !PT ;  /* 0x000000a01a047812 */ /* 0x000fe200078efcff */
[----:B------:R-:W-:Y:S01]  /*0400*/  FADD R6, R10, R6 ;  /* 0x000000060a067221 */ /* 0x000fe20000000000 */
[----:B------:R-:W-:Y:S01]  /*0410*/  LOP3.LUT R26, R26, 0xe0, RZ, 0xfc, !PT ;  /* 0x000000e01a1a7812 */ /* 0x000fe200078efcff */
[----:B------:R-:W-:Y:S01]  /*0420*/  FADD R7, R11, R7 ;  /* 0x000000070b077221 */ /* 0x000fe20000000000 */
[----:B------:R-:W-:-:S02]  /*0430*/  SEL R9, RZ, 0x1, !P4 ;  /* 0x00000001ff097807 */ /* 0x000fc40006000000 */
[----:B------:R-:W-:Y:S01]  /*0440*/  SEL R10, RZ, 0x1, !P3 ;  /* 0x00000001ff0a7807 */ /* 0x000fe20005800000 */
[----:B------:R-:W-:Y:S01]  /*0450*/  @!P4 FMUL R25, R25, 0.20000000298023223877 ;  /* 0x3e4ccccd1919c820 */ /* 0x000fe20000400000 */
[----:B------:R-:W-:Y:S01]  /*0460*/  @!P3 FMUL R5, R5, 0.20000000298023223877 ;  /* 0x3e4ccccd0505b820 */ /* 0x000fe20000400000 */
[----:B----4-:R-:W-:Y:S01]  /*0470*/  FSETP.GT.AND P4, PT, R12, -R16, PT ;  /* 0x800000100c00720b */ /* 0x010fe20003f84000 */
[----:B------:R-:W-:Y:S01]  /*0480*/  @!P2 FMUL R6, R6, 0.20000000298023223877 ;  /* 0x3e4ccccd0606a820 */ /* 0x000fe20000400000 */
[----:B------:R-:W-:Y:S01]  /*0490*/  LEA.HI R8, R8, UR4, RZ, 0x1f ;  /* 0x0000000408087c11 */ /* 0x000fe2000f8ff8ff */
[----:B------:R-:W-:Y:S01]  /*04a0*/  @!P1 FMUL R7, R7, 0.20000000298023223877 ;  /* 0x3e4ccccd07079820 */ /* 0x000fe20000400000 */
[----:B------:R-:W-:Y:S02]  /*04b0*/  LEA.HI R4, R4, UR4, RZ, 0x1f ;  /* 0x0000000404047c11 */ /* 0x000fe4000f8ff8ff */
[----:B------:R-:W-:Y:S02]  /*04c0*/  LEA.HI R26, R26, UR4, RZ, 0x1f ;  /* 0x000000041a1a7c11 */ /* 0x000fe4000f8ff8ff */
[----:B------:R-:W-:-:S02]  /*04d0*/  PRMT R10, R9, 0x3340, R10 ;  /* 0x00003340090a7816 */ /* 0x000fc4000000000a */
[----:B------:R-:W-:Y:S02]  /*04e0*/  SEL R11, RZ, 0x1, !P2 ;  /* 0x00000001ff0b7807 */ /* 0x000fe40005000000 */
[----:B------:R-:W-:Y:S02]  /*04f0*/  FSETP.GT.AND P3, PT, R13, -R17, PT ;  /* 0x800000110d00720b */ /* 0x000fe40003f64000 */
[----:B------:R-:W-:Y:S02]  /*0500*/  SEL R9, RZ, 0x1, !P1 ;  /* 0x00000001ff097807 */ /* 0x000fe40004800000 */
[----:B------:R-:W-:Y:S02]  /*0510*/  FSETP.GT.AND P2, PT, R14, -R18, PT ;  /* 0x800000120e00720b */ /* 0x000fe40003f44000 */
[----:B------:R-:W-:Y:S01]  /*0520*/  FSETP.GT.AND P1, PT, R15, -R19, PT ;  /* 0x800000130f00720b */ /* 0x000fe20003f24000 */
[----:B------:R-:W-:Y:S01]  /*0530*/  STS [R27], R25 ;  /* 0x000000191b007388 */ /* 0x000fe20000000800 */
[----:B------:R-:W-:Y:S01]  /*0540*/  IMAD R8, R21, 0x4, R8 ;  /* 0x0000000415087824 */ /* 0x000fe200078e0208 */
[----:B------:R-:W-:Y:S01]  /*0550*/  PRMT R9, R11, 0x3340, R9 ;  /* 0x000033400b097816 */ /* 0x000fe20000000009 */
[C---:B------:R-:W-:Y:S01]  /*0560*/  IMAD R4, R21.reuse, 0x4, R4 ;  /* 0x0000000415047824 */ /* 0x040fe200078e0204 */
[----:B------:R0:W-:Y:S01]  /*0570*/  STS [R22+0x80], R5 ;  /* 0x0000800516007388 */ /* 0x0001e20000000800 */
[----:B------:R-:W-:-:S02]  /*0580*/  IMAD R26, R21, 0x4, R26 ;  /* 0x00000004151a7824 */ /* 0x000fc400078e021a */
[----:B------:R-:W-:Y:S01]  /*0590*/  FADD R21, R16, R12 ;  /* 0x0000000c10157221 */ /* 0x000fe20000000000 */
[----:B------:R-:W-:Y:S02]  /*05a0*/  SEL R16, RZ, 0x1, !P4 ;  /* 0x00000001ff107807 */ /* 0x000fe40006000000 */
[----:B------:R-:W-:Y:S02]  /*05b0*/  SEL R11, RZ, 0x1, !P3 ;  /* 0x00000001ff0b7807 */ /* 0x000fe40005800000 */
[----:B------:R-:W-:Y:S01]  /*05c0*/  SEL R12, RZ, 0x1, !P2 ;  /* 0x00000001ff0c7807 */ /* 0x000fe20005000000 */
[----:B------:R1:W-:Y:S01]  /*05d0*/  STS [R23+0x100], R6 ;  /* 0x0001000617007388 */ /* 0x0003e20000000800 */
[----:B0-----:R-:W-:Y:S01]  /*05e0*/  SEL R5, RZ, 0x1, !P1 ;  /* 0x00000001ff057807 */ /* 0x001fe20004800000 */
[----:B------:R-:W-:Y:S01]  /*05f0*/  FADD R17, R17, R13 ;  /* 0x0000000d11117221 */ /* 0x000fe20000000000 */
[----:B------:R-:W-:Y:S01]  /*0600*/  PRMT R16, R16, 0x3340, R11 ;  /* 0x0000334010107816 */ /* 0x000fe2000000000b */
[----:B------:R-:W-:Y:S01]  /*0610*/  FADD R19, R19, R15 ;  /* 0x0000000f13137221 */ /* 0x000fe20000000000 */
[----:B------:R-:W-:Y:S01]  /*0620*/  PRMT R5, R12, 0x3340, R5 ;  /* 0x000033400c057816 */ /* 0x000fe20000000005 */
[----:B------:R-:W-:Y:S01]  /*0630*/  @!P4 FMUL R21, R21, 0.20000000298023223877 ;  /* 0x3e4ccccd1515c820 */ /* 0x000fe20000400000 */
[----:B-1----:R-:W-:Y:S01]  /*0640*/  FADD R23, R18, R14 ;  /* 0x0000000e12177221 */ /* 0x002fe20000000000 */
[----:B------:R-:W-:Y:S01]  /*0650*/  IADD3 R6, P5, R20, UR8, RZ ;  /* 0x0000000814067c10 */ /* 0x000fe2000ffbe0ff */
[----:B------:R-:W-:Y:S01]  /*0660*/  @!P3 FMUL R17, R17, 0.20000000298023223877 ;  /* 0x3e4ccccd1111b820 */ /* 0x000fe20000400000 */
[----:B------:R0:W-:Y:S01]  /*0670*/  STS [R24+0x180], R7 ;  /* 0x0001800718007388 */ /* 0x0001e20000000800 */
[----:B------:R-:W-:Y:S01]  /*0680*/  @!P2 FMUL R23, R23, 0.20000000298023223877 ;  /* 0x3e4ccccd1717a820 */ /* 0x000fe20000400000 */
[----:B------:R-:W-:Y:S01]  /*0690*/  PRMT R10, R10, 0x5410, R9 ;  /* 0x000054100a0a7816 */ /* 0x000fe20000000009 */
[----:B------:R-:W-:Y:S01]  /*06a0*/  @!P1 FMUL R19, R19, 0.20000000298023223877 ;  /* 0x3e4ccccd13139820 */ /* 0x000fe20000400000 */
[----:B------:R-:W-:Y:S01]  /*06b0*/  PRMT R11, R16, 0x5410, R5 ;  /* 0x00005410100b7816 */ /* 0x000fe20000000005 */
[----:B------:R-:W-:Y:S01]  /*06c0*/  STS [R8+0x200], R21 ;  /* 0x0002001508007388 */ /* 0x000fe20000000800 */
[----:B0-----:R-:W-:-:S03]  /*06d0*/  LEA.HI.X.SX32 R7, R20, UR9, 0x1, P5 ;  /* 0x0000000914077c11 */ /* 0x001fc6000a8f0eff */
[----:B------:R-:W-:Y:S04]  /*06e0*/  STS [R4+0x280], R17 ;  /* 0x0002801104007388 */ /* 0x000fe80000000800 */
[----:B------:R-:W-:Y:S04]  /*06f0*/  STS [R28+0x300], R23 ;  /* 0x000300171c007388 */ /* 0x000fe80000000800 */
[----:B------:R0:W-:Y:S04]  /*0700*/  @P0 STG.E.64 desc[UR6][R6.64], R10 ;  /* 0x0000000a06000986 */ /* 0x0001e8000c101b06 */
[----:B------:R-:W-:Y:S01]  /*0710*/  STS [R26+0x380], R19 ;  /* 0x000380131a007388 */ /* 0x000fe20000000800 */
[----:B------:R-:W-:-:S02]  /*0720*/  IMAD.SHL.U32 R9, R0, 0x2, RZ ;  /* 0x0000000200097824 */ /* 0x000fc400078e00ff */
[----:B------:R-:W-:-:S03]  /*0730*/  IMAD.SHL.U32 R5, R0, 0x4, RZ ;  /* 0x0000000400057824 */ /* 0x000fc600078e00ff */
[----:B------:R-:W-:Y:S02]  /*0740*/  LOP3.LUT R9, R9, 0xf0, RZ, 0xc0, !PT ;  /* 0x000000f009097812 */ /* 0x000fe400078ec0ff */
[----:B------:R-:W-:-:S03]  /*0750*/  LOP3.LUT R5, R5, 0x1fc, RZ, 0xc0, !PT ;  /* 0x000001fc05057812 */ /* 0x000fc600078ec0ff */
[----:B------:R-:W-:Y:S02]  /*0760*/  VIADD R12, R9, UR4 ;  /* 0x00000004090c7c36 */ /* 0x000fe40008000000 */
[----:B0-----:R-:W-:Y:S02]  /*0770*/  IMAD.SHL.U32 R6, R0, 0x4, RZ ;  /* 0x0000000400067824 */ /* 0x001fe400078e00ff */
[----:B------:R-:W-:Y:S01]  /*0780*/  IMAD R12, R5, 0x4, R12 ;  /* 0x00000004050c7824 */ /* 0x000fe200078e020c */
[----:B------:R-:W-:Y:S02]  /*0790*/  BAR.SYNC.DEFER_BLOCKING 0x0 ;  /* 0x0000000000007b1d */ /* 0x000fe40000010000 */
[----:B------:R-:W-:-:S04]  /*07a0*/  LOP3.LUT R3, R3, 0x1c, R6, 0xf8, !PT ;  /* 0x0000001c03037812 */ /* 0x000fc800078ef806 */
[----:B------:R-:W-:Y:S02]  /*07b0*/  SHF.R.S32.HI R10, RZ, 0x1f, R3 ;  /* 0x0000001fff0a7819 */ /* 0x000fe40000011403 */
[----:B------:R-:W0:Y:S02]  /*07c0*/  LDC.64 R6, c[0x0][0x228] ;  /* 0x00008a00ff067b82 */ /* 0x000e240000000a00 */
[----:B------:R-:W-:Y:S02]  /*07d0*/  LEA.HI R10, R10, R3, RZ, 0x6 ;  /* 0x000000030a0a7211 */ /* 0x000fe400078f30ff */
[----:B------:R-:W-:Y:S01]  /*07e0*/  SHF.R.U32.HI R9, RZ, 0x3, R0 ;  /* 0x00000003ff097819 */ /* 0x000fe20000011600 */
[----:B------:R-:W1:Y:S02]  /*07f0*/  LDS.128 R12, [R12] ;  /* 0x000000000c0c7984 */ /* 0x000e640000000c00 */
[----:B------:R-:W-:Y:S01]  /*0800*/  IMAD.SHL.U32 R0, R10, 0x200, RZ ;  /* 0x000002000a007824 */ /* 0x000fe200078e00ff */
[----:B------:R-:W-:-:S02]  /*0810*/  SGXT.U32 R9, R9, 0x4 ;  /* 0x000000040909781a */ /* 0x000fc40000000000 */
[----:B------:R-:W-:Y:S02]  /*0820*/  LOP3.LUT R4, R10, 0xffffffc0, RZ, 0xc0, !PT ;  /* 0xffffffc00a047812 */ /* 0x000fe400078ec0ff */
[----:B------:R-:W-:Y:S02]  /*0830*/  LOP3.LUT R0, R0, 0xffff8000, RZ, 0xc0, !PT ;  /* 0xffff800000007812 */ /* 0x000fe400078ec0ff */
[----:B------:R-:W-:Y:S02]  /*0840*/  LOP3.LUT R9, R2, R9, RZ, 0xfc, !PT ;  /* 0x0000000902097212 */ /* 0x000fe400078efcff */
[----:B------:R-:W-:Y:S02]  /*0850*/  LOP3.LUT R2, R5, 0x200, RZ, 0xfc, !PT ;  /* 0x0000020005027812 */ /* 0x000fe400078efcff */
[----:B------:R-:W-:Y:S02]  /*0860*/  ISETP.GE.AND P0, PT, R3, 0x100, PT ;  /* 0x000001000300780c */ /* 0x000fe40003f06270 */
[----:B------:R-:W-:-:S02]  /*0870*/  IADD3 R4, R0, R3, -R4 ;  /* 0x0000000300047210 */ /* 0x000fc40007ffe804 */
[C---:B------:R-:W-:Y:S02]  /*0880*/  LOP3.LUT R0, R9.reuse, 0x10, RZ, 0xfc, !PT ;  /* 0x0000001009007812 */ /* 0x040fe400078efcff */
[----:B------:R-:W-:Y:S02]  /*0890*/  SHF.R.U32.HI R2, RZ, 0x1, R2 ;  /* 0x00000001ff027819 */ /* 0x000fe40000011602 */
[C---:B------:R-:W-:Y:S02]  /*08a0*/  ISETP.LT.AND P1, PT, R9.reuse, 0x200, !P0 ;  /* 0x000002000900780c */ /* 0x040fe40004721270 */
[----:B------:R-:W-:Y:S02]  /*08b0*/  ISETP.LT.AND P0, PT, R0, 0x200, !P0 ;  /* 0x000002000000780c */ /* 0x000fe40004701270 */
[----:B------:R-:W-:Y:S01]  /*08c0*/  LOP3.LUT R2, R2, 0x1f0, RZ, 0xc0, !PT ;  /* 0x000001f002027812 */ /* 0x000fe200078ec0ff */
[----:B------:R-:W-:-:S04]  /*08d0*/  IMAD R3, R9, 0x40, R4 ;  /* 0x0000004009037824 */ /* 0x000fc800078e0204 */
[----:B------:R-:W-:Y:S02]  /*08e0*/  VIADD R8, R2, UR4 ;  /* 0x0000000402087c36 */ /* 0x000fe40008000000 */
[----:B0-----:R-:W-:-:S04]  /*08f0*/  IMAD.WIDE R2, R3, 0x4, R6 ;  /* 0x0000000403027825 */ /* 0x001fc800078e0206 */
[----:B------:R-:W-:Y:S01]  /*0900*/  IMAD R8, R5, 0x4, R8 ;  /* 0x0000000405087824 */ /* 0x000fe200078e0208 */
[----:B-1----:R0:W-:Y:S02]  /*0910*/  @P1 STG.E.128 desc[UR6][R2.64], R12 ;  /* 0x0000000c02001986 */ /* 0x0021e4000c101d06 */
[----:B0-----:R-:W-:Y:S05]  /*0920*/  @!P0 EXIT ;  /* 0x000000000000894d */ /* 0x001fea0003800000 */
[----:B------:R-:W1:Y:S01]  /*0930*/  LDS.128 R8, [R8+0x800] ;  /* 0x0008000008087984 */ /* 0x000e620000000c00 */
[----:B0-----:R-:W-:-:S04]  /*0940*/  IMAD R3, R0, 0x40, R4 ;  /* 0x0000004000037824 */ /* 0x001fc800078e0204 */
[----:B------:R-:W-:-:S05]  /*0950*/  IMAD.WIDE R6, R3, 0x4, R6 ;  /* 0x0000000403067825 */ /* 0x000fca00078e0206 */
[----:B-1----:R-:W-:Y:S01]  /*0960*/  STG.E.128 desc[UR6][R6.64], R8 ;  /* 0x0000000806007986 */ /* 0x002fe2000c101d06 */
[----:B------:R-:W-:Y:S05]  /*0970*/  EXIT ;  /* 0x000000000000794d */ /* 0x000fea0003800000 */
.L_x_0:
[----:B------:R-:W-:-:S00]  /*0980*/  BRA `(.L_x_0) ;  /* 0xfffffffc00fc7947 */ /* 0x000fc0000383ffff */
[----:B------:R-:W-:-:S00]  /*0990*/  NOP ;  /* 0x0000000000007918 */ /* 0x000fc00000000000 */
        /* <DEDUP_REMOVED lines=14> */
.L_x_1:


//--------------------- .nv.shared.triton_poi_fused_convolution_leaky_relu_27 --------------------------
	.section	.nv.shared.triton_poi_fused_convolution_leaky_relu_27,"aw",@nobits
	.sectionflags	@""
	.align	16
	.zero		1024


//--------------------- .nv.constant0.triton_poi_fused_convolution_leaky_relu_27 --------------------------
	.section	.nv.constant0.triton_poi_fused_convolution_leaky_relu_27,"a",@progbits
	.sectionflags	@""
	.align	4
.nv.constant0.triton_poi_fused_convolution_leaky_relu_27:
	.zero		568
